	.headerflags	@"EF_CUDA_TEXMODE_UNIFIED EF_CUDA_64BIT_ADDRESS EF_CUDA_ACCELERATORS EF_CUDA_SM90 EF_CUDA_VIRTUAL_SM(EF_CUDA_SM90)"
	.elftype	@"ET_EXEC"


//--------------------- .nv.info                  --------------------------
	.section	.nv.info,"",@"SHT_CUDA_INFO"
	.align	4


	//----- nvinfo : EIATTR_REGCOUNT
	.align		4
        /*0000*/ 	.byte	0x04, 0x2f
        /*0002*/ 	.short	(.L_2 - .L_1)
	.align		4
.L_1:
        /*0004*/ 	.word	index@(triton_per_fused_add_mean_mul_rsqrt_sub_0)
        /*0008*/ 	.word	0x0000000f


	//----- nvinfo : EIATTR_MIN_STACK_SIZE
	.align		4
.L_2:
        /*000c*/ 	.byte	0x04, 0x12
        /*000e*/ 	.short	(.L_4 - .L_3)
	.align		4
.L_3:
        /*0010*/ 	.word	index@(triton_per_fused_add_mean_mul_rsqrt_sub_0)
        /*0014*/ 	.word	0x00000000


	//----- nvinfo : EIATTR_FRAME_SIZE
	.align		4
.L_4:
        /*0018*/ 	.byte	0x04, 0x11
        /*001a*/ 	.short	(.L_6 - .L_5)
	.align		4
.L_5:
        /*001c*/ 	.word	index@(triton_per_fused_add_mean_mul_rsqrt_sub_0)
        /*0020*/ 	.word	0x00000000


	//----- nvinfo : EIATTR_MIN_STACK_SIZE
	.align		4
.L_6:
        /*0024*/ 	.byte	0x04, 0x12
        /*0026*/ 	.short	(.L_8 - .L_7)
	.align		4
.L_7:
        /*0028*/ 	.word	index@(triton_per_fused_add_mean_mul_rsqrt_sub_0)
        /*002c*/ 	.word	0x00000000
.L_8:


//--------------------- .nv.info.triton_per_fused_add_mean_mul_rsqrt_sub_0 --------------------------
	.section	.nv.info.triton_per_fused_add_mean_mul_rsqrt_sub_0,"",@"SHT_CUDA_INFO"
	.sectionflags	@""
	.align	4


	//----- nvinfo : EIATTR_CUDA_API_VERSION
	.align		4
        /*0000*/ 	.byte	0x04, 0x37
        /*0002*/ 	.short	(.L_10 - .L_9)
.L_9:
        /*0004*/ 	.word	0x0000007c


	//----- nvinfo : EIATTR_KPARAM_INFO
	.align		4
.L_10:
        /*0008*/ 	.byte	0x04, 0x17
        /*000a*/ 	.short	(.L_12 - .L_11)
.L_11:
        /*000c*/ 	.word	0x00000000
        /*0010*/ 	.short	0x0003
        /*0012*/ 	.short	0x0014
        /*0014*/ 	.byte	0x00, 0xf0, 0x11, 0x00


	//----- nvinfo : EIATTR_KPARAM_INFO
	.align		4
.L_12:
        /*0018*/ 	.byte	0x04, 0x17
        /*001a*/ 	.short	(.L_14 - .L_13)
.L_13:
        /*001c*/ 	.word	0x00000000
        /*0020*/ 	.short	0x0002
        /*0022*/ 	.short	0x0010
        /*0024*/ 	.byte	0x00, 0xf0, 0x11, 0x00


	//----- nvinfo : EIATTR_KPARAM_INFO
	.align		4
.L_14:
        /*0028*/ 	.byte	0x04, 0x17
        /*002a*/ 	.short	(.L_16 - .L_15)
.L_15:
        /*002c*/ 	.word	0x00000000
        /*0030*/ 	.short	0x0001
        /*0032*/ 	.short	0x0008
        /*0034*/ 	.byte	0x00, 0xf4, 0x21, 0x00


	//----- nvinfo : EIATTR_KPARAM_INFO
	.align		4
.L_16:
        /*0038*/ 	.byte	0x04, 0x17
        /*003a*/ 	.short	(.L_18 - .L_17)
.L_17:
        /*003c*/ 	.word	0x00000000
        /*0040*/ 	.short	0x0000
        /*0042*/ 	.short	0x0000
        /*0044*/ 	.byte	0x00, 0xf4, 0x21, 0x00


	//----- nvinfo : EIATTR_SPARSE_MMA_MASK
	.align		4
.L_18:
        /*0048*/ 	.byte	0x03, 0x50
        /*004a*/ 	.short	0x0000


	//----- nvinfo : EIATTR_MAXREG_COUNT
	.align		4
        /*004c*/ 	.byte	0x03, 0x1b
        /*004e*/ 	.short	0x00ff


	//----- nvinfo : EIATTR_COOP_GROUP_MASK_REGIDS
	.align		4
        /*0050*/ 	.byte	0x04, 0x29
        /*0052*/ 	.short	(.L_20 - .L_19)


	//   ....[0]....
.L_19:
        /*0054*/ 	.word	0xffffffff


	//   ....[1]....
        /*0058*/ 	.word	0xffffffff


	//   ....[2]....
        /*005c*/ 	.word	0xffffffff


	//   ....[3]....
        /*0060*/ 	.word	0xffffffff


	//   ....[4]....
        /*0064*/ 	.word	0xffffffff


	//   ....[5]....
        /*0068*/ 	.word	0xffffffff


	//   ....[6]....
        /*006c*/ 	.word	0xffffffff


	//   ....[7]....
        /*0070*/ 	.word	0xffffffff


	//----- nvinfo : EIATTR_COOP_GROUP_INSTR_OFFSETS
	.align		4
.L_20:
        /*0074*/ 	.byte	0x04, 0x28
        /*0076*/ 	.short	(.L_22 - .L_21)


	//   ....[0]....
.L_21:
        /*0078*/ 	.word	0x000000e0


	//   ....[1]....
        /*007c*/ 	.word	0x00000100


	//   ....[2]....
        /*0080*/ 	.word	0x00000120


	//   ....[3]....
        /*0084*/ 	.word	0x00000140


	//   ....[4]....
        /*0088*/ 	.word	0x000001a0


	//   ....[5]....
        /*008c*/ 	.word	0x000001d0


	//   ....[6]....
        /*0090*/ 	.word	0x000001f0


	//   ....[7]....
        /*0094*/ 	.word	0x00000220


	//----- nvinfo : EIATTR_EXIT_INSTR_OFFSETS
	.align		4
.L_22:
        /*0098*/ 	.byte	0x04, 0x1c
        /*009a*/ 	.short	(.L_24 - .L_23)


	//   ....[0]....
.L_23:
        /*009c*/ 	.word	0x00000280


	//   ....[1]....
        /*00a0*/ 	.word	0x000002a0


	//----- nvinfo : EIATTR_REQNTID
	.align		4
.L_24:
        /*00a4*/ 	.byte	0x04, 0x10
        /*00a6*/ 	.short	(.L_26 - .L_25)
.L_25:
        /*00a8*/ 	.word	0x00000040
        /*00ac*/ 	.word	0x00000001
        /*00b0*/ 	.word	0x00000001


	//----- nvinfo : EIATTR_CBANK_PARAM_SIZE
	.align		4
.L_26:
        /*00b4*/ 	.byte	0x03, 0x19
        /*00b6*/ 	.short	0x0018


	//----- nvinfo : EIATTR_PARAM_CBANK
	.align		4
        /*00b8*/ 	.byte	0x04, 0x0a
        /*00ba*/ 	.short	(.L_28 - .L_27)
	.align		4
.L_27:
        /*00bc*/ 	.word	index@(.nv.constant0.triton_per_fused_add_mean_mul_rsqrt_sub_0)
        /*00c0*/ 	.short	0x0210
        /*00c2*/ 	.short	0x0018


	//----- nvinfo : EIATTR_SW_WAR
	.align		4
.L_28:
        /*00c4*/ 	.byte	0x04, 0x36
        /*00c6*/ 	.short	(.L_30 - .L_29)
.L_29:
        /*00c8*/ 	.word	0x00000008
.L_30:


//--------------------- .nv.callgraph             --------------------------
	.section	.nv.callgraph,"",@"SHT_CUDA_CALLGRAPH"
	.align	4
	.sectionentsize	8
	.align		4
        /*0000*/ 	.word	0x00000000
	.align		4
        /*0004*/ 	.word	0xffffffff
	.align		4
        /*0008*/ 	.word	0x00000000
	.align		4
        /*000c*/ 	.word	0xfffffffe
	.align		4
        /*0010*/ 	.word	0x00000000
	.align		4
        /*0014*/ 	.word	0xfffffffd
	.align		4
        /*0018*/ 	.word	0x00000000
	.align		4
        /*001c*/ 	.word	0xfffffffc


//--------------------- .nv.constant4             --------------------------
	.section	.nv.constant4,"a",@progbits
	.align	8
	.align		8
.nv.constant4:
        /*0000*/ 	.dword	_$_str


//--------------------- .text.triton_per_fused_add_mean_mul_rsqrt_sub_0 --------------------------
	.section	.text.triton_per_fused_add_mean_mul_rsqrt_sub_0,"ax",@progbits
	.align	128
        .global         triton_per_fused_add_mean_mul_rsqrt_sub_0
        .type           triton_per_fused_add_mean_mul_rsqrt_sub_0,@function
        .size           triton_per_fused_add_mean_mul_rsqrt_sub_0,(.L_x_1 - triton_per_fused_add_mean_mul_rsqrt_sub_0)
        .other          triton_per_fused_add_mean_mul_rsqrt_sub_0,@"STO_CUDA_ENTRY STV_DEFAULT"
triton_per_fused_add_mean_mul_rsqrt_sub_0:
.text.triton_per_fused_add_mean_mul_rsqrt_sub_0:
[----:B------:R-:W0:Y:S02]  /*0000*/  LDC R1, c[0x0][0x28] ;  /* 0x00000a00ff017b82 */ /* 0x000e240000000800 */
[----:B------:R-:W1:Y:S01]  /*0010*/  S2R R11, SR_TID.X ;  /* 0x00000000000b7919 */ /* 0x000e620000002100 */
[----:B------:R-:W2:Y:S01]  /*0020*/  LDC.64 R4, c[0x0][0x210] ;  /* 0x00008400ff047b82 */ /* 0x000ea20000000a00 */
[----:B------:R-:W-:Y:S01]  /*0030*/  ULDC.64 UR4, c[0x0][0x208] ;  /* 0x0000820000047ab9 */ /* 0x000fe20000000a00 */
[----:B------:R-:W3:Y:S01]  /*0040*/  S2R R0, SR_CTAID.X ;  /* 0x0000000000007919 */ /* 0x000ee20000002500 */
[----:B-1----:R-:W-:Y:S02]  /*0050*/  LOP3.LUT R3, R11, 0xf, RZ, 0xc0, !PT ;  /* 0x0000000f0b037812 */ /* 0x002fe400078ec0ff */
[C---:B---3--:R-:W-:Y:S02]  /*0060*/  ISETP.GE.AND P0, PT, R0.reuse, 0x10, PT ;  /* 0x000000100000780c */ /* 0x048fe40003f06270 */
[----:B------:R-:W-:Y:S01]  /*0070*/  LEA R2, R0, R3, 0x4 ;  /* 0x0000000300027211 */ /* 0x000fe200078e20ff */
[----:B------:R-:W-:-:S04]  /*0080*/  HFMA2.MMA R3, -RZ, RZ, 0, 0 ;  /* 0x00000000ff037435 */ /* 0x000fc800000001ff */
[----:B--2---:R-:W-:-:S06]  /*0090*/  IMAD.WIDE R4, R2, 0x4, R4 ;  /* 0x0000000402047825 */ /* 0x004fcc00078e0204 */
[----:B------:R-:W2:Y:S01]  /*00a0*/  @!P0 LDG.E R3, desc[UR4][R4.64] ;  /* 0x0000000404038981 */ /* 0x000ea2000c1e1900 */
[----:B------:R-:W-:Y:S02]  /*00b0*/  MOV R12, 0x3d800000 ;  /* 0x3d800000000c7802 */ /* 0x000fe40000000f00 */
[----:B--2---:R-:W-:-:S04]  /*00c0*/  SEL R3, R3, RZ, !P0 ;  /* 0x000000ff03037207 */ /* 0x004fc80004000000 */
[----:B------:R-:W-:-:S05]  /*00d0*/  FSEL R6, R3, RZ, !P0 ;  /* 0x000000ff03067208 */ /* 0x000fca0004000000 */
[----:B------:R-:W1:Y:S02]  /*00e0*/  SHFL.BFLY PT, R7, R6, 0x8, 0x1f ;  /* 0x0d001f0006077f89 */ /* 0x000e6400000e0000 */
[----:B-1----:R-:W-:-:S05]  /*00f0*/  FADD R7, R6, R7 ;  /* 0x0000000706077221 */ /* 0x002fca0000000000 */
[----:B------:R-:W1:Y:S02]  /*0100*/  SHFL.BFLY PT, R8, R7, 0x4, 0x1f ;  /* 0x0c801f0007087f89 */ /* 0x000e6400000e0000 */
[----:B-1----:R-:W-:-:S05]  /*0110*/  FADD R8, R7, R8 ;  /* 0x0000000807087221 */ /* 0x002fca0000000000 */
[----:B------:R-:W1:Y:S02]  /*0120*/  SHFL.BFLY PT, R9, R8, 0x2, 0x1f ;  /* 0x0c401f0008097f89 */ /* 0x000e6400000e0000 */
[----:B-1----:R-:W-:-:S05]  /*0130*/  FADD R9, R8, R9 ;  /* 0x0000000908097221 */ /* 0x002fca0000000000 */
[----:B------:R-:W1:Y:S02]  /*0140*/  SHFL.BFLY PT, R10, R9, 0x1, 0x1f ;  /* 0x0c201f00090a7f89 */ /* 0x000e6400000e0000 */
[----:B-1----:R-:W-:-:S04]  /*0150*/  FADD R10, R9, R10 ;  /* 0x0000000a090a7221 */ /* 0x002fc80000000000 */
[----:B------:R-:W-:-:S04]  /*0160*/  FFMA R10, R10, -0.0625, R3 ;  /* 0xbd8000000a0a7823 */ /* 0x000fc80000000003 */
[----:B------:R-:W-:-:S05]  /*0170*/  FMUL R3, R10, R10 ;  /* 0x0000000a0a037220 */ /* 0x000fca0000400000 */
[----:B------:R-:W-:Y:S02]  /*0180*/  FSEL R3, R3, RZ, !P0 ;  /* 0x000000ff03037208 */ /* 0x000fe40004000000 */
[----:B------:R-:W-:-:S03]  /*0190*/  LOP3.LUT P0, RZ, R11, 0x30, RZ, 0xc0, !PT ;  /* 0x000000300bff7812 */ /* 0x000fc6000780c0ff */
[----:B------:R-:W1:Y:S01]  /*01a0*/  SHFL.BFLY PT, R4, R3, 0x8, 0x1f ;  /* 0x0d001f0003047f89 */ /* 0x000e6200000e0000 */
[----:B------:R-:W-:Y:S01]  /*01b0*/  ISETP.LT.AND P0, PT, R0, 0x10, !P0 ;  /* 0x000000100000780c */ /* 0x000fe20004701270 */
[----:B-1----:R-:W-:-:S05]  /*01c0*/  FADD R6, R3, R4 ;  /* 0x0000000403067221 */ /* 0x002fca0000000000 */
[----:B------:R-:W1:Y:S02]  /*01d0*/  SHFL.BFLY PT, R5, R6, 0x4, 0x1f ;  /* 0x0c801f0006057f89 */ /* 0x000e6400000e0000 */
[----:B-1----:R-:W-:-:S05]  /*01e0*/  FADD R7, R6, R5 ;  /* 0x0000000506077221 */ /* 0x002fca0000000000 */
[----:B------:R-:W1:Y:S02]  /*01f0*/  SHFL.BFLY PT, R4, R7, 0x2, 0x1f ;  /* 0x0c401f0007047f89 */ /* 0x000e6400000e0000 */
[----:B-1----:R-:W-:Y:S02]  /*0200*/  FADD R8, R7, R4 ;  /* 0x0000000407087221 */ /* 0x002fe40000000000 */
[----:B------:R-:W1:Y:S03]  /*0210*/  LDC.64 R4, c[0x0][0x218] ;  /* 0x00008600ff047b82 */ /* 0x000e660000000a00 */
[----:B------:R-:W2:Y:S01]  /*0220*/  SHFL.BFLY PT, R9, R8, 0x1, 0x1f ;  /* 0x0c201f0008097f89 */ /* 0x000ea200000e0000 */
[----:B-1----:R-:W-:-:S04]  /*0230*/  IMAD.WIDE R2, R2, 0x4, R4 ;  /* 0x0000000402027825 */ /* 0x002fc800078e0204 */
[----:B--2---:R-:W-:-:S04]  /*0240*/  FADD R9, R8, R9 ;  /* 0x0000000908097221 */ /* 0x004fc80000000000 */
[----:B------:R-:W-:-:S06]  /*0250*/  FFMA R9, R9, R12, 9.9999999392252902908e-09 ;  /* 0x322bcc7709097423 */ /* 0x000fcc000000000c */
[----:B------:R-:W1:Y:S02]  /*0260*/  MUFU.RSQ R9, R9 ;  /* 0x0000000900097308 */ /* 0x000e640000001400 */
[----:B-1----:R-:W-:Y:S01]  /*0270*/  FMUL R5, R10, R9 ;  /* 0x000000090a057220 */ /* 0x002fe20000400000 */
[----:B------:R-:W-:Y:S06]  /*0280*/  @!P0 EXIT ;  /* 0x000000000000894d */ /* 0x000fec0003800000 */
[----:B------:R-:W-:Y:S01]  /*0290*/  STG.E desc[UR4][R2.64], R5 ;  /* 0x0000000502007986 */ /* 0x000fe2000c101904 */
[----:B------:R-:W-:Y:S05]  /*02a0*/  EXIT ;  /* 0x000000000000794d */ /* 0x000fea0003800000 */
.L_x_0:
[----:B------:R-:W-:-:S00]  /*02b0*/  BRA `(.L_x_0) ;  /* 0xfffffffc00fc7947 */ /* 0x000fc0000383ffff */
[----:B------:R-:W-:-:S00]  /*02c0*/  NOP ;  /* 0x0000000000007918 */ /* 0x000fc00000000000 */
        /* <DEDUP_REMOVED lines=11> */
.L_x_1:


//--------------------- .nv.global.init           --------------------------
	.section	.nv.global.init,"aw",@progbits
.nv.global.init:
	.type		_$_str,@object
	.size		_$_str,(.L_0 - _$_str)
_$_str:
        /*0000*/ 	.byte	0x5f, 0x5f, 0x43, 0x55, 0x44, 0x41, 0x5f, 0x46, 0x54, 0x5a, 0x00
.L_0:


//--------------------- .nv.constant0.triton_per_fused_add_mean_mul_rsqrt_sub_0 --------------------------
	.section	.nv.constant0.triton_per_fused_add_mean_mul_rsqrt_sub_0,"a",@progbits
	.sectionflags	@""
	.align	4
.nv.constant0.triton_per_fused_add_mean_mul_rsqrt_sub_0:
	.zero		552
